//
// Generated by NVIDIA NVVM Compiler
//
// Compiler Build ID: CL-36424714
// Cuda compilation tools, release 13.0, V13.0.88
// Based on NVVM 20.0.0
//

.version 9.0
.target sm_100
.address_size 64

	// .globl	_Z6gpuDotPfS_S_i
// _ZZ6gpuDotPfS_S_iE5cache has been demoted

.visible .entry _Z6gpuDotPfS_S_i(
	.param .u64 .ptr .align 1 _Z6gpuDotPfS_S_i_param_0,
	.param .u64 .ptr .align 1 _Z6gpuDotPfS_S_i_param_1,
	.param .u64 .ptr .align 1 _Z6gpuDotPfS_S_i_param_2,
	.param .u32 _Z6gpuDotPfS_S_i_param_3
)
{
	.reg .pred 	%p<7>;
	.reg .b32 	%r<19>;
	.reg .b32 	%f<14>;
	.reg .b64 	%rd<12>;
	// demoted variable
	.shared .align 4 .b8 _ZZ6gpuDotPfS_S_iE5cache[512];
	ld.param.u64 	%rd3, [_Z6gpuDotPfS_S_i_param_0];
	ld.param.u64 	%rd4, [_Z6gpuDotPfS_S_i_param_1];
	ld.param.u64 	%rd5, [_Z6gpuDotPfS_S_i_param_2];
	ld.param.u32 	%r11, [_Z6gpuDotPfS_S_i_param_3];
	mov.u32 	%r1, %ctaid.x;
	mov.u32 	%r18, %ntid.x;
	mov.u32 	%r3, %tid.x;
	mad.lo.s32 	%r17, %r1, %r18, %r3;
	setp.ge.s32 	%p1, %r17, %r11;
	mov.f32 	%f13, 0f00000000;
	@%p1 bra 	$L__BB0_3;
	mov.u32 	%r12, %nctaid.x;
	mul.lo.s32 	%r5, %r18, %r12;
	cvta.to.global.u64 	%rd1, %rd4;
	cvta.to.global.u64 	%rd2, %rd5;
	mov.f32 	%f13, 0f00000000;
$L__BB0_2:
	mul.wide.s32 	%rd6, %r17, 4;
	add.s64 	%rd7, %rd1, %rd6;
	ld.global.f32 	%f6, [%rd7];
	add.s64 	%rd8, %rd2, %rd6;
	ld.global.f32 	%f7, [%rd8];
	fma.rn.f32 	%f13, %f6, %f7, %f13;
	add.s32 	%r17, %r17, %r5;
	setp.lt.s32 	%p2, %r17, %r11;
	@%p2 bra 	$L__BB0_2;
$L__BB0_3:
	shl.b32 	%r13, %r3, 2;
	mov.u32 	%r14, _ZZ6gpuDotPfS_S_iE5cache;
	add.s32 	%r8, %r14, %r13;
	st.shared.f32 	[%r8], %f13;
	bar.sync 	0;
	setp.lt.u32 	%p3, %r18, 2;
	@%p3 bra 	$L__BB0_7;
$L__BB0_4:
	shr.u32 	%r10, %r18, 1;
	setp.ge.u32 	%p4, %r3, %r10;
	@%p4 bra 	$L__BB0_6;
	shl.b32 	%r15, %r10, 2;
	add.s32 	%r16, %r8, %r15;
	ld.shared.f32 	%f8, [%r16];
	ld.shared.f32 	%f9, [%r8];
	add.f32 	%f10, %f8, %f9;
	st.shared.f32 	[%r8], %f10;
$L__BB0_6:
	bar.sync 	0;
	setp.gt.u32 	%p5, %r18, 3;
	mov.u32 	%r18, %r10;
	@%p5 bra 	$L__BB0_4;
$L__BB0_7:
	setp.ne.s32 	%p6, %r3, 0;
	@%p6 bra 	$L__BB0_9;
	ld.shared.f32 	%f11, [_ZZ6gpuDotPfS_S_iE5cache];
	cvta.to.global.u64 	%rd9, %rd3;
	mul.wide.u32 	%rd10, %r1, 4;
	add.s64 	%rd11, %rd9, %rd10;
	st.global.f32 	[%rd11], %f11;
$L__BB0_9:
	ret;

}


// ===== COMPILED SASS (sm_100) =====

	.target	sm_100

	.elftype	@"ET_EXEC"


//--------------------- .note.nv.tkinfo           --------------------------
	.section	.note.nv.tkinfo,"",@"SHT_NOTE"
	.sectionflags	@"SHF_NOTE_NV_TKINFO"
	.tkinfo
        /*0018*/ 	.word	0x00000002
        /*0030*/ 	.string	""
        /*0030*/ 	.string	"ptxas"
        /*0030*/ 	.string	"Cuda compilation tools, release 13.0, V13.0.88"
        /*0030*/ 	.string	"Build cuda_13.0.r13.0/compiler.36424714_0"
        /*0030*/ 	.string	"-arch sm_100 -m 64 "



//--------------------- .note.nv.cuinfo           --------------------------
	.section	.note.nv.cuinfo,"",@"SHT_NOTE"
	.sectionflags	@"SHF_NOTE_NV_CUINFO"
        /*0018*/ 	.short	0x0002
        /*001a*/ 	.short	0x0064
        /*001c*/ 	.short	0x0082
	.zero		2


//--------------------- .nv.info                  --------------------------
	.section	.nv.info,"",@"SHT_CUDA_INFO"
	.align	4


	//----- nvinfo : EIATTR_REGCOUNT
	.align		4
        /*0000*/ 	.byte	0x04, 0x2f
        /*0002*/ 	.short	(.L_1 - .L_0)
	.align		4
.L_0:
        /*0004*/ 	.word	index@(_Z6gpuDotPfS_S_i)
        /*0008*/ 	.word	0x00000012


	//----- nvinfo : EIATTR_FRAME_SIZE
	.align		4
.L_1:
        /*000c*/ 	.byte	0x04, 0x11
        /*000e*/ 	.short	(.L_3 - .L_2)
	.align		4
.L_2:
        /*0010*/ 	.word	index@(_Z6gpuDotPfS_S_i)
        /*0014*/ 	.word	0x00000000


	//----- nvinfo : EIATTR_MIN_STACK_SIZE
	.align		4
.L_3:
        /*0018*/ 	.byte	0x04, 0x12
        /*001a*/ 	.short	(.L_5 - .L_4)
	.align		4
.L_4:
        /*001c*/ 	.word	index@(_Z6gpuDotPfS_S_i)
        /*0020*/ 	.word	0x00000000
.L_5:


//--------------------- .nv.compat                --------------------------
	.section	.nv.compat,"",@"SHT_CUDA_COMPAT_INFO"
	.align	4
        /*0000*/ 	.byte	0x02, 0x09, 0x00, 0x00, 0x02, 0x02, 0x01, 0x00, 0x02, 0x05, 0x05, 0x00, 0x03, 0x07, 0x01, 0x01
        /*0010*/ 	.byte	0x02, 0x03, 0x00, 0x00, 0x02, 0x06, 0x01, 0x00, 0x04, 0x0b, 0x08, 0x00, 0x09, 0x00, 0x00, 0x00
        /*0020*/ 	.byte	0x00, 0x00, 0x00, 0x00


//--------------------- .nv.info._Z6gpuDotPfS_S_i --------------------------
	.section	.nv.info._Z6gpuDotPfS_S_i,"",@"SHT_CUDA_INFO"
	.sectionflags	@""
	.align	4


	//----- nvinfo : EIATTR_CUDA_API_VERSION
	.align		4
        /*0000*/ 	.byte	0x04, 0x37
        /*0002*/ 	.short	(.L_7 - .L_6)
.L_6:
        /*0004*/ 	.word	0x00000082


	//----- nvinfo : EIATTR_KPARAM_INFO
	.align		4
.L_7:
        /*0008*/ 	.byte	0x04, 0x17
        /*000a*/ 	.short	(.L_9 - .L_8)
.L_8:
        /*000c*/ 	.word	0x00000000
        /*0010*/ 	.short	0x0003
        /*0012*/ 	.short	0x0018
        /*0014*/ 	.byte	0x00, 0xf0, 0x11, 0x00


	//----- nvinfo : EIATTR_KPARAM_INFO
	.align		4
.L_9:
        /*0018*/ 	.byte	0x04, 0x17
        /*001a*/ 	.short	(.L_11 - .L_10)
.L_10:
        /*001c*/ 	.word	0x00000000
        /*0020*/ 	.short	0x0002
        /*0022*/ 	.short	0x0010
        /*0024*/ 	.byte	0x00, 0xf5, 0x21, 0x00


	//----- nvinfo : EIATTR_KPARAM_INFO
	.align		4
.L_11:
        /*0028*/ 	.byte	0x04, 0x17
        /*002a*/ 	.short	(.L_13 - .L_12)
.L_12:
        /*002c*/ 	.word	0x00000000
        /*0030*/ 	.short	0x0001
        /*0032*/ 	.short	0x0008
        /*0034*/ 	.byte	0x00, 0xf5, 0x21, 0x00


	//----- nvinfo : EIATTR_KPARAM_INFO
	.align		4
.L_13:
        /*0038*/ 	.byte	0x04, 0x17
        /*003a*/ 	.short	(.L_15 - .L_14)
.L_14:
        /*003c*/ 	.word	0x00000000
        /*0040*/ 	.short	0x0000
        /*0042*/ 	.short	0x0000
        /*0044*/ 	.byte	0x00, 0xf5, 0x21, 0x00


	//----- nvinfo : EIATTR_SPARSE_MMA_MASK
	.align		4
.L_15:
        /*0048*/ 	.byte	0x03, 0x50
        /*004a*/ 	.short	0x0000


	//----- nvinfo : EIATTR_MAXREG_COUNT
	.align		4
        /*004c*/ 	.byte	0x03, 0x1b
        /*004e*/ 	.short	0x00ff


	//----- nvinfo : EIATTR_NUM_BARRIERS
	.align		4
        /*0050*/ 	.byte	0x02, 0x4c
        /*0052*/ 	.byte	0x01
	.zero		1


	//----- nvinfo : EIATTR_MERCURY_ISA_VERSION
	.align		4
        /*0054*/ 	.byte	0x03, 0x5f
        /*0056*/ 	.short	0x0101


	//----- nvinfo : EIATTR_VRC_CTA_INIT_COUNT
	.align		4
        /*0058*/ 	.byte	0x02, 0x4a
	.zero		1
	.zero		1


	//----- nvinfo : EIATTR_EXIT_INSTR_OFFSETS
	.align		4
        /*005c*/ 	.byte	0x04, 0x1c
        /*005e*/ 	.short	(.L_17 - .L_16)


	//   ....[0]....
.L_16:
        /*0060*/ 	.word	0x000002e0


	//   ....[1]....
        /*0064*/ 	.word	0x00000360


	//----- nvinfo : EIATTR_CRS_STACK_SIZE
	.align		4
.L_17:
        /*0068*/ 	.byte	0x04, 0x1e
        /*006a*/ 	.short	(.L_19 - .L_18)
.L_18:
        /*006c*/ 	.word	0x00000000


	//----- nvinfo : EIATTR_CBANK_PARAM_SIZE
	.align		4
.L_19:
        /*0070*/ 	.byte	0x03, 0x19
        /*0072*/ 	.short	0x001c


	//----- nvinfo : EIATTR_PARAM_CBANK
	.align		4
        /*0074*/ 	.byte	0x04, 0x0a
        /*0076*/ 	.short	(.L_21 - .L_20)
	.align		4
.L_20:
        /*0078*/ 	.word	index@(.nv.constant0._Z6gpuDotPfS_S_i)
        /*007c*/ 	.short	0x0380
        /*007e*/ 	.short	0x001c


	//----- nvinfo : EIATTR_SW_WAR
	.align		4
.L_21:
        /*0080*/ 	.byte	0x04, 0x36
        /*0082*/ 	.short	(.L_23 - .L_22)
.L_22:
        /*0084*/ 	.word	0x00000008
.L_23:


//--------------------- .nv.callgraph             --------------------------
	.section	.nv.callgraph,"",@"SHT_CUDA_CALLGRAPH"
	.align	4
	.sectionentsize	8
	.align		4
        /*0000*/ 	.word	0x00000000
	.align		4
        /*0004*/ 	.word	0xffffffff
	.align		4
        /*0008*/ 	.word	0x00000000
	.align		4
        /*000c*/ 	.word	0xfffffffe
	.align		4
        /*0010*/ 	.word	0x00000000
	.align		4
        /*0014*/ 	.word	0xfffffffd
	.align		4
        /*0018*/ 	.word	0x00000000
	.align		4
        /*001c*/ 	.word	0xfffffffc


//--------------------- .text._Z6gpuDotPfS_S_i    --------------------------
	.section	.text._Z6gpuDotPfS_S_i,"ax",@progbits
	.align	128
        .global         _Z6gpuDotPfS_S_i
        .type           _Z6gpuDotPfS_S_i,@function
        .size           _Z6gpuDotPfS_S_i,(.L_x_6 - _Z6gpuDotPfS_S_i)
        .other          _Z6gpuDotPfS_S_i,@"STO_CUDA_ENTRY STV_DEFAULT"
_Z6gpuDotPfS_S_i:
.text._Z6gpuDotPfS_S_i:
[----:B------:R-:W-:Y:S01]  /*0000*/  LDC R1, c[0x0][0x37c] ;  /* 0x0000df00ff017b82 */ /* 0x000fe20000000800 */
[----:B------:R-:W0:Y:S01]  /*0010*/  S2R R13, SR_CTAID.X ;  /* 0x00000000000d7919 */ /* 0x000e220000002500 */
[----:B------:R-:W1:Y:S01]  /*0020*/  LDCU UR4, c[0x0][0x360] ;  /* 0x00006c00ff0477ac */ /* 0x000e620008000800 */
[----:B------:R-:W-:Y:S01]  /*0030*/  BSSY.RECONVERGENT B0, `(.L_x_0) ;  /* 0x0000016000007945 */ /* 0x000fe20003800200 */
[----:B------:R-:W-:Y:S01]  /*0040*/  IMAD.MOV.U32 R11, RZ, RZ, RZ ;  /* 0x000000ffff0b7224 */ /* 0x000fe200078e00ff */
[----:B------:R-:W0:Y:S01]  /*0050*/  S2R R12, SR_TID.X ;  /* 0x00000000000c7919 */ /* 0x000e220000002100 */
[----:B------:R-:W2:Y:S01]  /*0060*/  LDCU UR5, c[0x0][0x398] ;  /* 0x00007300ff0577ac */ /* 0x000ea20008000800 */
[----:B------:R-:W3:Y:S01]  /*0070*/  LDCU.64 UR6, c[0x0][0x358] ;  /* 0x00006b00ff0677ac */ /* 0x000ee20008000a00 */
[----:B-1----:R-:W-:Y:S02]  /*0080*/  IMAD.U32 R10, RZ, RZ, UR4 ;  /* 0x00000004ff0a7e24 */ /* 0x002fe4000f8e00ff */
[----:B0-----:R-:W-:-:S05]  /*0090*/  IMAD R0, R13, UR4, R12 ;  /* 0x000000040d007c24 */ /* 0x001fca000f8e020c */
[----:B--2---:R-:W-:-:S13]  /*00a0*/  ISETP.GE.AND P0, PT, R0, UR5, PT ;  /* 0x0000000500007c0c */ /* 0x004fda000bf06270 */
[----:B---3--:R-:W-:Y:S05]  /*00b0*/  @P0 BRA `(.L_x_1) ;  /* 0x0000000000340947 */ /* 0x008fea0003800000 */
[----:B------:R-:W0:Y:S01]  /*00c0*/  LDC.64 R6, c[0x0][0x388] ;  /* 0x0000e200ff067b82 */ /* 0x000e220000000a00 */
[----:B------:R-:W1:Y:S01]  /*00d0*/  LDCU UR4, c[0x0][0x370] ;  /* 0x00006e00ff0477ac */ /* 0x000e620008000800 */
[----:B------:R-:W-:-:S06]  /*00e0*/  HFMA2 R11, -RZ, RZ, 0, 0 ;  /* 0x00000000ff0b7431 */ /* 0x000fcc00000001ff */
[----:B------:R-:W2:Y:S01]  /*00f0*/  LDC.64 R8, c[0x0][0x390] ;  /* 0x0000e400ff087b82 */ /* 0x000ea20000000a00 */
[----:B-1----:R-:W-:-:S07]  /*0100*/  IMAD R15, R10, UR4, RZ ;  /* 0x000000040a0f7c24 */ /* 0x002fce000f8e02ff */
.L_x_2:
[----:B0-----:R-:W-:-:S04]  /*0110*/  IMAD.WIDE R2, R0, 0x4, R6 ;  /* 0x0000000400027825 */ /* 0x001fc800078e0206 */
[----:B--2---:R-:W-:Y:S02]  /*0120*/  IMAD.WIDE R4, R0, 0x4, R8 ;  /* 0x0000000400047825 */ /* 0x004fe400078e0208 */
[----:B------:R-:W2:Y:S04]  /*0130*/  LDG.E R2, desc[UR6][R2.64] ;  /* 0x0000000602027981 */ /* 0x000ea8000c1e1900 */
[----:B------:R-:W2:Y:S01]  /*0140*/  LDG.E R4, desc[UR6][R4.64] ;  /* 0x0000000604047981 */ /* 0x000ea2000c1e1900 */
[----:B------:R-:W-:-:S05]  /*0150*/  IMAD.IADD R0, R15, 0x1, R0 ;  /* 0x000000010f007824 */ /* 0x000fca00078e0200 */
[----:B------:R-:W-:Y:S01]  /*0160*/  ISETP.GE.AND P0, PT, R0, UR5, PT ;  /* 0x0000000500007c0c */ /* 0x000fe2000bf06270 */
[----:B--2---:R-:W-:-:S12]  /*0170*/  FFMA R11, R2, R4, R11 ;  /* 0x00000004020b7223 */ /* 0x004fd8000000000b */
[----:B------:R-:W-:Y:S05]  /*0180*/  @!P0 BRA `(.L_x_2) ;  /* 0xfffffffc00e08947 */ /* 0x000fea000383ffff */
.L_x_1:
[----:B------:R-:W-:Y:S05]  /*0190*/  BSYNC.RECONVERGENT B0 ;  /* 0x0000000000007941 */ /* 0x000fea0003800200 */
.L_x_0:
[----:B------:R-:W0:Y:S01]  /*01a0*/  S2UR UR5, SR_CgaCtaId ;  /* 0x00000000000579c3 */ /* 0x000e220000008800 */
[----:B------:R-:W-:Y:S01]  /*01b0*/  UMOV UR4, 0x400 ;  /* 0x0000040000047882 */ /* 0x000fe20000000000 */
[----:B------:R-:W-:Y:S02]  /*01c0*/  ISETP.GE.U32.AND P1, PT, R10, 0x2, PT ;  /* 0x000000020a00780c */ /* 0x000fe40003f26070 */
[----:B------:R-:W-:Y:S01]  /*01d0*/  ISETP.NE.AND P0, PT, R12, RZ, PT ;  /* 0x000000ff0c00720c */ /* 0x000fe20003f05270 */
[----:B0-----:R-:W-:-:S06]  /*01e0*/  ULEA UR4, UR5, UR4, 0x18 ;  /* 0x0000000405047291 */ /* 0x001fcc000f8ec0ff */
[----:B------:R-:W-:-:S05]  /*01f0*/  LEA R0, R12, UR4, 0x2 ;  /* 0x000000040c007c11 */ /* 0x000fca000f8e10ff */
[----:B------:R0:W-:Y:S01]  /*0200*/  STS [R0], R11 ;  /* 0x0000000b00007388 */ /* 0x0001e20000000800 */
[----:B------:R-:W-:Y:S06]  /*0210*/  BAR.SYNC.DEFER_BLOCKING 0x0 ;  /* 0x0000000000007b1d */ /* 0x000fec0000010000 */
[----:B------:R-:W-:Y:S05]  /*0220*/  @!P1 BRA `(.L_x_3) ;  /* 0x00000000002c9947 */ /* 0x000fea0003800000 */
.L_x_4:
[----:B------:R-:W-:-:S04]  /*0230*/  SHF.R.U32.HI R5, RZ, 0x1, R10 ;  /* 0x00000001ff057819 */ /* 0x000fc8000001160a */
[----:B------:R-:W-:-:S13]  /*0240*/  ISETP.GE.U32.AND P1, PT, R12, R5, PT ;  /* 0x000000050c00720c */ /* 0x000fda0003f26070 */
[----:B------:R-:W-:Y:S01]  /*0250*/  @!P1 LEA R2, R5, R0, 0x2 ;  /* 0x0000000005029211 */ /* 0x000fe200078e10ff */
[----:B------:R-:W-:Y:S05]  /*0260*/  @!P1 LDS R3, [R0] ;  /* 0x0000000000039984 */ /* 0x000fea0000000800 */
[----:B------:R-:W1:Y:S02]  /*0270*/  @!P1 LDS R2, [R2] ;  /* 0x0000000002029984 */ /* 0x000e640000000800 */
[----:B-1----:R-:W-:-:S05]  /*0280*/  @!P1 FADD R3, R2, R3 ;  /* 0x0000000302039221 */ /* 0x002fca0000000000 */
[----:B------:R1:W-:Y:S01]  /*0290*/  @!P1 STS [R0], R3 ;  /* 0x0000000300009388 */ /* 0x0003e20000000800 */
[----:B------:R-:W-:Y:S01]  /*02a0*/  BAR.SYNC.DEFER_BLOCKING 0x0 ;  /* 0x0000000000007b1d */ /* 0x000fe20000010000 */
[----:B------:R-:W-:Y:S02]  /*02b0*/  ISETP.GT.U32.AND P1, PT, R10, 0x3, PT ;  /* 0x000000030a00780c */ /* 0x000fe40003f24070 */
[----:B------:R-:W-:-:S11]  /*02c0*/  MOV R10, R5 ;  /* 0x00000005000a7202 */ /* 0x000fd60000000f00 */
[----:B-1----:R-:W-:Y:S05]  /*02d0*/  @P1 BRA `(.L_x_4) ;  /* 0xfffffffc00d41947 */ /* 0x002fea000383ffff */
.L_x_3:
[----:B------:R-:W-:Y:S05]  /*02e0*/  @P0 EXIT ;  /* 0x000000000000094d */ /* 0x000fea0003800000 */
[----:B------:R-:W1:Y:S01]  /*02f0*/  S2UR UR5, SR_CgaCtaId ;  /* 0x00000000000579c3 */ /* 0x000e620000008800 */
[----:B------:R-:W-:-:S07]  /*0300*/  UMOV UR4, 0x400 ;  /* 0x0000040000047882 */ /* 0x000fce0000000000 */
[----:B------:R-:W2:Y:S01]  /*0310*/  LDC.64 R2, c[0x0][0x380] ;  /* 0x0000e000ff027b82 */ /* 0x000ea20000000a00 */
[----:B-1----:R-:W-:Y:S01]  /*0320*/  ULEA UR4, UR5, UR4, 0x18 ;  /* 0x0000000405047291 */ /* 0x002fe2000f8ec0ff */
[----:B--2---:R-:W-:-:S08]  /*0330*/  IMAD.WIDE.U32 R2, R13, 0x4, R2 ;  /* 0x000000040d027825 */ /* 0x004fd000078e0002 */
[----:B------:R-:W1:Y:S04]  /*0340*/  LDS R5, [UR4] ;  /* 0x00000004ff057984 */ /* 0x000e680008000800 */
[----:B-1----:R-:W-:Y:S01]  /*0350*/  STG.E desc[UR6][R2.64], R5 ;  /* 0x0000000502007986 */ /* 0x002fe2000c101906 */
[----:B------:R-:W-:Y:S05]  /*0360*/  EXIT ;  /* 0x000000000000794d */ /* 0x000fea0003800000 */
.L_x_5:
[----:B------:R-:W-:-:S00]  /*0370*/  BRA `(.L_x_5) ;  /* 0xfffffffc00fc7947 */ /* 0x000fc0000383ffff */
[----:B------:R-:W-:-:S00]  /*0380*/  NOP ;  /* 0x0000000000007918 */ /* 0x000fc00000000000 */
[----:B------:R-:W-:-:S00]  /*0390*/  NOP ;  /* 0x0000000000007918 */ /* 0x000fc00000000000 */
[----:B------:R-:W-:-:S00]  /*03a0*/  NOP ;  /* 0x0000000000007918 */ /* 0x000fc00000000000 */
[----:B------:R-:W-:-:S00]  /*03b0*/  NOP ;  /* 0x0000000000007918 */ /* 0x000fc00000000000 */
[----:B------:R-:W-:-:S00]  /*03c0*/  NOP ;  /* 0x0000000000007918 */ /* 0x000fc00000000000 */
[----:B------:R-:W-:-:S00]  /*03d0*/  NOP ;  /* 0x0000000000007918 */ /* 0x000fc00000000000 */
[----:B------:R-:W-:-:S00]  /*03e0*/  NOP ;  /* 0x0000000000007918 */ /* 0x000fc00000000000 */
[----:B------:R-:W-:-:S00]  /*03f0*/  NOP ;  /* 0x0000000000007918 */ /* 0x000fc00000000000 */
.L_x_6:


//--------------------- .nv.shared._Z6gpuDotPfS_S_i --------------------------
	.section	.nv.shared._Z6gpuDotPfS_S_i,"aw",@nobits
	.sectionflags	@""
	.align	4
.nv.shared._Z6gpuDotPfS_S_i:
	.zero		1536


//--------------------- .nv.shared.reserved.0     --------------------------
	.section	.nv.shared.reserved.0,"aw",@nobits
	.weak		__nv_reservedSMEM_offset_0_alias
	.size		__nv_reservedSMEM_offset_0_alias, 0, 64
	.other		__nv_reservedSMEM_offset_0_alias,@"STO_CUDA_RESERVED_SHARED STV_DEFAULT"
__nv_reservedSMEM_offset_0_alias:
	.zero		0
	.zero		64


//--------------------- .nv.constant0._Z6gpuDotPfS_S_i --------------------------
	.section	.nv.constant0._Z6gpuDotPfS_S_i,"a",@progbits
	.sectionflags	@""
	.align	4
.nv.constant0._Z6gpuDotPfS_S_i:
	.zero		924


//--------------------- SYMBOLS --------------------------

	.type		.nv.reservedSmem.offset0,@object
	.size		.nv.reservedSmem.offset0,0x4
	.type		.nv.reservedSmem.cap,@object
	.size		.nv.reservedSmem.cap,0x4
